//
// Generated by NVIDIA NVVM Compiler
//
// Compiler Build ID: CL-36424714
// Cuda compilation tools, release 13.0, V13.0.88
// Based on NVVM 20.0.0
//

.version 9.0
.target sm_100
.address_size 64

	// .globl	_ZN8solution13convolution2DEPfS0_S0_i

.visible .entry _ZN8solution13convolution2DEPfS0_S0_i(
	.param .u64 .ptr .align 1 _ZN8solution13convolution2DEPfS0_S0_i_param_0,
	.param .u64 .ptr .align 1 _ZN8solution13convolution2DEPfS0_S0_i_param_1,
	.param .u64 .ptr .align 1 _ZN8solution13convolution2DEPfS0_S0_i_param_2,
	.param .u32 _ZN8solution13convolution2DEPfS0_S0_i_param_3
)
{
	.reg .pred 	%p<30>;
	.reg .b32 	%r<27>;
	.reg .b32 	%f<47>;
	.reg .b64 	%rd<28>;

	ld.param.u64 	%rd5, [_ZN8solution13convolution2DEPfS0_S0_i_param_0];
	ld.param.u64 	%rd6, [_ZN8solution13convolution2DEPfS0_S0_i_param_1];
	ld.param.u64 	%rd4, [_ZN8solution13convolution2DEPfS0_S0_i_param_2];
	ld.param.u32 	%r8, [_ZN8solution13convolution2DEPfS0_S0_i_param_3];
	cvta.to.global.u64 	%rd1, %rd5;
	cvta.to.global.u64 	%rd2, %rd6;
	mov.u32 	%r9, %ctaid.x;
	mov.u32 	%r10, %ntid.x;
	mov.u32 	%r11, %tid.x;
	mad.lo.s32 	%r1, %r9, %r10, %r11;
	mov.u32 	%r12, %ctaid.y;
	mov.u32 	%r13, %ntid.y;
	mov.u32 	%r14, %tid.y;
	mad.lo.s32 	%r2, %r12, %r13, %r14;
	max.s32 	%r15, %r2, %r1;
	setp.ge.s32 	%p3, %r15, %r8;
	@%p3 bra 	$L__BB0_20;
	setp.eq.s32 	%p4, %r2, 0;
	add.s32 	%r16, %r2, -1;
	mul.lo.s32 	%r3, %r16, %r8;
	setp.lt.s32 	%p5, %r1, 1;
	cvt.s64.s32 	%rd7, %r3;
	cvt.s64.s32 	%rd8, %r1;
	add.s64 	%rd9, %rd8, %rd7;
	shl.b64 	%rd10, %rd9, 2;
	add.s64 	%rd3, %rd1, %rd10;
	mov.f32 	%f39, 0f00000000;
	or.pred  	%p6, %p4, %p5;
	@%p6 bra 	$L__BB0_3;
	ld.global.f32 	%f20, [%rd2];
	ld.global.f32 	%f21, [%rd3+-4];
	fma.rn.f32 	%f39, %f20, %f21, 0f00000000;
$L__BB0_3:
	setp.eq.s32 	%p7, %r2, 0;
	setp.lt.s32 	%p8, %r1, 0;
	or.pred  	%p9, %p7, %p8;
	@%p9 bra 	$L__BB0_5;
	ld.global.f32 	%f22, [%rd2+4];
	add.s32 	%r17, %r1, %r3;
	mul.wide.s32 	%rd11, %r17, 4;
	add.s64 	%rd12, %rd1, %rd11;
	ld.global.f32 	%f23, [%rd12];
	fma.rn.f32 	%f39, %f22, %f23, %f39;
$L__BB0_5:
	setp.eq.s32 	%p10, %r2, 0;
	add.s32 	%r4, %r1, 1;
	setp.gt.s32 	%p11, %r1, -2;
	setp.lt.s32 	%p12, %r4, %r8;
	and.pred  	%p1, %p11, %p12;
	not.pred 	%p14, %p1;
	or.pred  	%p15, %p10, %p14;
	@%p15 bra 	$L__BB0_7;
	ld.global.f32 	%f24, [%rd2+8];
	ld.global.f32 	%f25, [%rd3+4];
	fma.rn.f32 	%f39, %f24, %f25, %f39;
$L__BB0_7:
	setp.gt.s32 	%p16, %r1, 0;
	mul.lo.s32 	%r5, %r2, %r8;
	setp.le.s32 	%p17, %r1, %r8;
	and.pred  	%p2, %p16, %p17;
	not.pred 	%p18, %p2;
	@%p18 bra 	$L__BB0_9;
	add.s32 	%r18, %r1, %r5;
	ld.global.f32 	%f26, [%rd2+12];
	add.s32 	%r19, %r18, -1;
	mul.wide.u32 	%rd13, %r19, 4;
	add.s64 	%rd14, %rd1, %rd13;
	ld.global.f32 	%f27, [%rd14];
	fma.rn.f32 	%f39, %f26, %f27, %f39;
$L__BB0_9:
	setp.lt.s32 	%p19, %r1, 0;
	@%p19 bra 	$L__BB0_11;
	ld.global.f32 	%f28, [%rd2+16];
	add.s32 	%r20, %r1, %r5;
	mul.wide.u32 	%rd15, %r20, 4;
	add.s64 	%rd16, %rd1, %rd15;
	ld.global.f32 	%f29, [%rd16];
	fma.rn.f32 	%f39, %f28, %f29, %f39;
$L__BB0_11:
	@%p14 bra 	$L__BB0_13;
	ld.global.f32 	%f30, [%rd2+20];
	add.s32 	%r21, %r4, %r5;
	mul.wide.u32 	%rd17, %r21, 4;
	add.s64 	%rd18, %rd1, %rd17;
	ld.global.f32 	%f31, [%rd18];
	fma.rn.f32 	%f39, %f30, %f31, %f39;
$L__BB0_13:
	add.s32 	%r6, %r2, 1;
	setp.ge.u32 	%p21, %r6, %r8;
	add.s32 	%r7, %r5, %r8;
	or.pred  	%p23, %p21, %p18;
	@%p23 bra 	$L__BB0_15;
	add.s32 	%r22, %r1, %r7;
	ld.global.f32 	%f32, [%rd2+24];
	add.s32 	%r23, %r22, -1;
	mul.wide.u32 	%rd19, %r23, 4;
	add.s64 	%rd20, %rd1, %rd19;
	ld.global.f32 	%f33, [%rd20];
	fma.rn.f32 	%f39, %f32, %f33, %f39;
$L__BB0_15:
	setp.ge.u32 	%p24, %r6, %r8;
	setp.lt.s32 	%p25, %r1, 0;
	or.pred  	%p26, %p24, %p25;
	@%p26 bra 	$L__BB0_17;
	ld.global.f32 	%f34, [%rd2+28];
	add.s32 	%r24, %r1, %r7;
	mul.wide.u32 	%rd21, %r24, 4;
	add.s64 	%rd22, %rd1, %rd21;
	ld.global.f32 	%f35, [%rd22];
	fma.rn.f32 	%f39, %f34, %f35, %f39;
$L__BB0_17:
	setp.ge.u32 	%p27, %r6, %r8;
	or.pred  	%p29, %p27, %p14;
	@%p29 bra 	$L__BB0_19;
	ld.global.f32 	%f36, [%rd2+32];
	add.s32 	%r25, %r4, %r7;
	mul.wide.u32 	%rd23, %r25, 4;
	add.s64 	%rd24, %rd1, %rd23;
	ld.global.f32 	%f37, [%rd24];
	fma.rn.f32 	%f39, %f36, %f37, %f39;
$L__BB0_19:
	add.s32 	%r26, %r5, %r1;
	cvta.to.global.u64 	%rd25, %rd4;
	mul.wide.s32 	%rd26, %r26, 4;
	add.s64 	%rd27, %rd25, %rd26;
	st.global.f32 	[%rd27], %f39;
$L__BB0_20:
	ret;

}


// ===== COMPILED SASS (sm_100) =====

	.target	sm_100

	.elftype	@"ET_EXEC"


//--------------------- .note.nv.tkinfo           --------------------------
	.section	.note.nv.tkinfo,"",@"SHT_NOTE"
	.sectionflags	@"SHF_NOTE_NV_TKINFO"
	.tkinfo
        /*0018*/ 	.word	0x00000002
        /*0030*/ 	.string	""
        /*0030*/ 	.string	"ptxas"
        /*0030*/ 	.string	"Cuda compilation tools, release 13.0, V13.0.88"
        /*0030*/ 	.string	"Build cuda_13.0.r13.0/compiler.36424714_0"
        /*0030*/ 	.string	"-arch sm_100 -m 64 "



//--------------------- .note.nv.cuinfo           --------------------------
	.section	.note.nv.cuinfo,"",@"SHT_NOTE"
	.sectionflags	@"SHF_NOTE_NV_CUINFO"
        /*0018*/ 	.short	0x0002
        /*001a*/ 	.short	0x0064
        /*001c*/ 	.short	0x0082
	.zero		2


//--------------------- .nv.info                  --------------------------
	.section	.nv.info,"",@"SHT_CUDA_INFO"
	.align	4


	//----- nvinfo : EIATTR_REGCOUNT
	.align		4
        /*0000*/ 	.byte	0x04, 0x2f
        /*0002*/ 	.short	(.L_1 - .L_0)
	.align		4
.L_0:
        /*0004*/ 	.word	index@(_ZN8solution13convolution2DEPfS0_S0_i)
        /*0008*/ 	.word	0x00000020


	//----- nvinfo : EIATTR_FRAME_SIZE
	.align		4
.L_1:
        /*000c*/ 	.byte	0x04, 0x11
        /*000e*/ 	.short	(.L_3 - .L_2)
	.align		4
.L_2:
        /*0010*/ 	.word	index@(_ZN8solution13convolution2DEPfS0_S0_i)
        /*0014*/ 	.word	0x00000000


	//----- nvinfo : EIATTR_MIN_STACK_SIZE
	.align		4
.L_3:
        /*0018*/ 	.byte	0x04, 0x12
        /*001a*/ 	.short	(.L_5 - .L_4)
	.align		4
.L_4:
        /*001c*/ 	.word	index@(_ZN8solution13convolution2DEPfS0_S0_i)
        /*0020*/ 	.word	0x00000000
.L_5:


//--------------------- .nv.compat                --------------------------
	.section	.nv.compat,"",@"SHT_CUDA_COMPAT_INFO"
	.align	4
        /*0000*/ 	.byte	0x02, 0x09, 0x00, 0x00, 0x02, 0x02, 0x01, 0x00, 0x02, 0x05, 0x05, 0x00, 0x03, 0x07, 0x01, 0x01
        /*0010*/ 	.byte	0x02, 0x03, 0x00, 0x00, 0x02, 0x06, 0x01, 0x00, 0x04, 0x0b, 0x08, 0x00, 0x09, 0x00, 0x00, 0x00
        /*0020*/ 	.byte	0x00, 0x00, 0x00, 0x00


//--------------------- .nv.info._ZN8solution13convolution2DEPfS0_S0_i --------------------------
	.section	.nv.info._ZN8solution13convolution2DEPfS0_S0_i,"",@"SHT_CUDA_INFO"
	.sectionflags	@""
	.align	4


	//----- nvinfo : EIATTR_CUDA_API_VERSION
	.align		4
        /*0000*/ 	.byte	0x04, 0x37
        /*0002*/ 	.short	(.L_7 - .L_6)
.L_6:
        /*0004*/ 	.word	0x00000082


	//----- nvinfo : EIATTR_KPARAM_INFO
	.align		4
.L_7:
        /*0008*/ 	.byte	0x04, 0x17
        /*000a*/ 	.short	(.L_9 - .L_8)
.L_8:
        /*000c*/ 	.word	0x00000000
        /*0010*/ 	.short	0x0003
        /*0012*/ 	.short	0x0018
        /*0014*/ 	.byte	0x00, 0xf0, 0x11, 0x00


	//----- nvinfo : EIATTR_KPARAM_INFO
	.align		4
.L_9:
        /*0018*/ 	.byte	0x04, 0x17
        /*001a*/ 	.short	(.L_11 - .L_10)
.L_10:
        /*001c*/ 	.word	0x00000000
        /*0020*/ 	.short	0x0002
        /*0022*/ 	.short	0x0010
        /*0024*/ 	.byte	0x00, 0xf5, 0x21, 0x00


	//----- nvinfo : EIATTR_KPARAM_INFO
	.align		4
.L_11:
        /*0028*/ 	.byte	0x04, 0x17
        /*002a*/ 	.short	(.L_13 - .L_12)
.L_12:
        /*002c*/ 	.word	0x00000000
        /*0030*/ 	.short	0x0001
        /*0032*/ 	.short	0x0008
        /*0034*/ 	.byte	0x00, 0xf5, 0x21, 0x00


	//----- nvinfo : EIATTR_KPARAM_INFO
	.align		4
.L_13:
        /*0038*/ 	.byte	0x04, 0x17
        /*003a*/ 	.short	(.L_15 - .L_14)
.L_14:
        /*003c*/ 	.word	0x00000000
        /*0040*/ 	.short	0x0000
        /*0042*/ 	.short	0x0000
        /*0044*/ 	.byte	0x00, 0xf5, 0x21, 0x00


	//----- nvinfo : EIATTR_SPARSE_MMA_MASK
	.align		4
.L_15:
        /*0048*/ 	.byte	0x03, 0x50
        /*004a*/ 	.short	0x0000


	//----- nvinfo : EIATTR_MAXREG_COUNT
	.align		4
        /*004c*/ 	.byte	0x03, 0x1b
        /*004e*/ 	.short	0x00ff


	//----- nvinfo : EIATTR_MERCURY_ISA_VERSION
	.align		4
        /*0050*/ 	.byte	0x03, 0x5f
        /*0052*/ 	.short	0x0101


	//----- nvinfo : EIATTR_VRC_CTA_INIT_COUNT
	.align		4
        /*0054*/ 	.byte	0x02, 0x4a
	.zero		1
	.zero		1


	//----- nvinfo : EIATTR_EXIT_INSTR_OFFSETS
	.align		4
        /*0058*/ 	.byte	0x04, 0x1c
        /*005a*/ 	.short	(.L_17 - .L_16)


	//   ....[0]....
.L_16:
        /*005c*/ 	.word	0x000000c0


	//   ....[1]....
        /*0060*/ 	.word	0x00000620


	//----- nvinfo : EIATTR_CBANK_PARAM_SIZE
	.align		4
.L_17:
        /*0064*/ 	.byte	0x03, 0x19
        /*0066*/ 	.short	0x001c


	//----- nvinfo : EIATTR_PARAM_CBANK
	.align		4
        /*0068*/ 	.byte	0x04, 0x0a
        /*006a*/ 	.short	(.L_19 - .L_18)
	.align		4
.L_18:
        /*006c*/ 	.word	index@(.nv.constant0._ZN8solution13convolution2DEPfS0_S0_i)
        /*0070*/ 	.short	0x0380
        /*0072*/ 	.short	0x001c


	//----- nvinfo : EIATTR_SW_WAR
	.align		4
.L_19:
        /*0074*/ 	.byte	0x04, 0x36
        /*0076*/ 	.short	(.L_21 - .L_20)
.L_20:
        /*0078*/ 	.word	0x00000008
.L_21:


//--------------------- .nv.callgraph             --------------------------
	.section	.nv.callgraph,"",@"SHT_CUDA_CALLGRAPH"
	.align	4
	.sectionentsize	8
	.align		4
        /*0000*/ 	.word	0x00000000
	.align		4
        /*0004*/ 	.word	0xffffffff
	.align		4
        /*0008*/ 	.word	0x00000000
	.align		4
        /*000c*/ 	.word	0xfffffffe
	.align		4
        /*0010*/ 	.word	0x00000000
	.align		4
        /*0014*/ 	.word	0xfffffffd
	.align		4
        /*0018*/ 	.word	0x00000000
	.align		4
        /*001c*/ 	.word	0xfffffffc


//--------------------- .text._ZN8solution13convolution2DEPfS0_S0_i --------------------------
	.section	.text._ZN8solution13convolution2DEPfS0_S0_i,"ax",@progbits
	.align	128
        .global         _ZN8solution13convolution2DEPfS0_S0_i
        .type           _ZN8solution13convolution2DEPfS0_S0_i,@function
        .size           _ZN8solution13convolution2DEPfS0_S0_i,(.L_x_1 - _ZN8solution13convolution2DEPfS0_S0_i)
        .other          _ZN8solution13convolution2DEPfS0_S0_i,@"STO_CUDA_ENTRY STV_DEFAULT"
_ZN8solution13convolution2DEPfS0_S0_i:
.text._ZN8solution13convolution2DEPfS0_S0_i:
[----:B------:R-:W-:Y:S01]  /*0000*/  LDC R1, c[0x0][0x37c] ;  /* 0x0000df00ff017b82 */ /* 0x000fe20000000800 */
[----:B------:R-:W0:Y:S07]  /*0010*/  S2R R3, SR_TID.X ;  /* 0x0000000000037919 */ /* 0x000e2e0000002100 */
[----:B------:R-:W0:Y:S01]  /*0020*/  LDC R2, c[0x0][0x360] ;  /* 0x0000d800ff027b82 */ /* 0x000e220000000800 */
[----:B------:R-:W1:Y:S07]  /*0030*/  S2R R5, SR_TID.Y ;  /* 0x0000000000057919 */ /* 0x000e6e0000002200 */
[----:B------:R-:W0:Y:S08]  /*0040*/  S2UR UR4, SR_CTAID.X ;  /* 0x00000000000479c3 */ /* 0x000e300000002500 */
[----:B------:R-:W1:Y:S08]  /*0050*/  S2UR UR5, SR_CTAID.Y ;  /* 0x00000000000579c3 */ /* 0x000e700000002600 */
[----:B------:R-:W1:Y:S08]  /*0060*/  LDC R6, c[0x0][0x364] ;  /* 0x0000d900ff067b82 */ /* 0x000e700000000800 */
[----:B------:R-:W2:Y:S01]  /*0070*/  LDC R13, c[0x0][0x398] ;  /* 0x0000e600ff0d7b82 */ /* 0x000ea20000000800 */
[----:B0-----:R-:W-:-:S02]  /*0080*/  IMAD R2, R2, UR4, R3 ;  /* 0x0000000402027c24 */ /* 0x001fc4000f8e0203 */
[----:B-1----:R-:W-:-:S05]  /*0090*/  IMAD R6, R6, UR5, R5 ;  /* 0x0000000506067c24 */ /* 0x002fca000f8e0205 */
[----:B------:R-:W-:-:S04]  /*00a0*/  VIMNMX R0, PT, PT, R2, R6, !PT ;  /* 0x0000000602007248 */ /* 0x000fc80007fe0100 */
[----:B--2---:R-:W-:-:S13]  /*00b0*/  ISETP.GE.AND P0, PT, R0, R13, PT ;  /* 0x0000000d0000720c */ /* 0x004fda0003f06270 */
[----:B------:R-:W-:Y:S05]  /*00c0*/  @P0 EXIT ;  /* 0x000000000000094d */ /* 0x000fea0003800000 */
[C---:B------:R-:W-:Y:S01]  /*00d0*/  ISETP.GE.AND P0, PT, R2.reuse, 0x1, PT ;  /* 0x000000010200780c */ /* 0x040fe20003f06270 */
[----:B------:R-:W0:Y:S01]  /*00e0*/  LDCU.64 UR6, c[0x0][0x380] ;  /* 0x00007000ff0677ac */ /* 0x000e220008000a00 */
[----:B------:R-:W-:Y:S02]  /*00f0*/  ISETP.GE.AND P3, PT, R2, RZ, PT ;  /* 0x000000ff0200720c */ /* 0x000fe40003f66270 */
[C---:B------:R-:W-:Y:S01]  /*0100*/  ISETP.EQ.OR P0, PT, R6.reuse, RZ, !P0 ;  /* 0x000000ff0600720c */ /* 0x040fe20004702670 */
[----:B------:R-:W1:Y:S01]  /*0110*/  LDCU.64 UR4, c[0x0][0x358] ;  /* 0x00006b00ff0477ac */ /* 0x000e620008000a00 */
[C---:B------:R-:W-:Y:S02]  /*0120*/  ISETP.EQ.OR P4, PT, R6.reuse, RZ, !P3 ;  /* 0x000000ff0600720c */ /* 0x040fe40005f82670 */
[----:B------:R-:W-:-:S05]  /*0130*/  IADD3 R0, PT, PT, R6, -0x1, RZ ;  /* 0xffffffff06007810 */ /* 0x000fca0007ffe0ff */
[----:B------:R-:W-:Y:S01]  /*0140*/  IMAD R3, R0, R13, RZ ;  /* 0x0000000d00037224 */ /* 0x000fe200078e02ff */
[----:B------:R-:W-:Y:S01]  /*0150*/  SHF.R.S32.HI R0, RZ, 0x1f, R2 ;  /* 0x0000001fff007819 */ /* 0x000fe20000011402 */
[----:B------:R-:W2:Y:S03]  /*0160*/  @P3 LDC.64 R14, c[0x0][0x388] ;  /* 0x0000e200ff0e3b82 */ /* 0x000ea60000000a00 */
[----:B------:R-:W-:-:S04]  /*0170*/  IADD3 R7, P1, PT, R2, R3, RZ ;  /* 0x0000000302077210 */ /* 0x000fc80007f3e0ff */
[----:B------:R-:W-:Y:S01]  /*0180*/  LEA.HI.X.SX32 R0, R3, R0, 0x1, P1 ;  /* 0x0000000003007211 */ /* 0x000fe200008f0eff */
[----:B------:R-:W3:Y:S01]  /*0190*/  @!P0 LDC.64 R4, c[0x0][0x388] ;  /* 0x0000e200ff048b82 */ /* 0x000ee20000000a00 */
[C---:B0-----:R-:W-:Y:S02]  /*01a0*/  LEA R16, P1, R7.reuse, UR6, 0x2 ;  /* 0x0000000607107c11 */ /* 0x041fe4000f8210ff */
[----:B------:R-:W-:Y:S02]  /*01b0*/  @!P4 IADD3 R3, PT, PT, R2, R3, RZ ;  /* 0x000000030203c210 */ /* 0x000fe40007ffe0ff */
[----:B------:R-:W-:-:S03]  /*01c0*/  LEA.HI.X R17, R7, UR7, R0, 0x2, P1 ;  /* 0x0000000707117c11 */ /* 0x000fc600088f1400 */
[----:B------:R-:W0:Y:S02]  /*01d0*/  @!P4 LDC.64 R8, c[0x0][0x380] ;  /* 0x0000e000ff08cb82 */ /* 0x000e240000000a00 */
[----:B-1----:R-:W4:Y:S06]  /*01e0*/  @!P0 LDG.E R7, desc[UR4][R16.64+-0x4] ;  /* 0xfffffc0410078981 */ /* 0x002f2c000c1e1900 */
[----:B------:R-:W1:Y:S01]  /*01f0*/  @!P4 LDC.64 R10, c[0x0][0x388] ;  /* 0x0000e200ff0acb82 */ /* 0x000e620000000a00 */
[----:B---3--:R-:W4:Y:S01]  /*0200*/  @!P0 LDG.E R4, desc[UR4][R4.64] ;  /* 0x0000000404048981 */ /* 0x008f22000c1e1900 */
[----:B------:R-:W-:-:S06]  /*0210*/  VIADD R24, R6, 0x1 ;  /* 0x0000000106187836 */ /* 0x000fcc0000000000 */
[----:B------:R-:W3:Y:S01]  /*0220*/  @P3 LDC.64 R22, c[0x0][0x380] ;  /* 0x0000e000ff163b82 */ /* 0x000ee20000000a00 */
[----:B0-----:R-:W-:-:S05]  /*0230*/  @!P4 IMAD.WIDE R8, R3, 0x4, R8 ;  /* 0x000000040308c825 */ /* 0x001fca00078e0208 */
[----:B------:R0:W5:Y:S04]  /*0240*/  @!P4 LDG.E R12, desc[UR4][R8.64] ;  /* 0x00000004080cc981 */ /* 0x000168000c1e1900 */
[----:B-1----:R-:W5:Y:S01]  /*0250*/  @!P4 LDG.E R11, desc[UR4][R10.64+0x4] ;  /* 0x000004040a0bc981 */ /* 0x002f62000c1e1900 */
[C---:B------:R-:W-:Y:S02]  /*0260*/  IADD3 R3, PT, PT, R2.reuse, 0x1, RZ ;  /* 0x0000000102037810 */ /* 0x040fe40007ffe0ff */
[CC--:B------:R-:W-:Y:S02]  /*0270*/  ISETP.GT.AND P1, PT, R2.reuse, R13.reuse, PT ;  /* 0x0000000d0200720c */ /* 0x0c0fe40003f24270 */
[----:B------:R-:W-:Y:S02]  /*0280*/  ISETP.GE.AND P2, PT, R3, R13, PT ;  /* 0x0000000d0300720c */ /* 0x000fe40003f46270 */
[----:B------:R-:W-:-:S02]  /*0290*/  ISETP.GT.AND P1, PT, R2, RZ, !P1 ;  /* 0x000000ff0200720c */ /* 0x000fc40004f24270 */
[----:B------:R-:W-:-:S04]  /*02a0*/  ISETP.GT.AND P2, PT, R2, -0x2, !P2 ;  /* 0xfffffffe0200780c */ /* 0x000fc80005744270 */
[----:B------:R-:W-:-:S07]  /*02b0*/  ISETP.EQ.OR P5, PT, R6, RZ, !P2 ;  /* 0x000000ff0600720c */ /* 0x000fce00057a2670 */
[----:B------:R-:W1:Y:S01]  /*02c0*/  @P1 LDC.64 R18, c[0x0][0x380] ;  /* 0x0000e000ff121b82 */ /* 0x000e620000000a00 */
[----:B------:R-:W-:-:S07]  /*02d0*/  HFMA2 R0, -RZ, RZ, 0, 0 ;  /* 0x00000000ff007431 */ /* 0x000fce00000001ff */
[----:B------:R-:W3:Y:S01]  /*02e0*/  @P2 LDC.64 R26, c[0x0][0x380] ;  /* 0x0000e000ff1a2b82 */ /* 0x000ee20000000a00 */
[----:B------:R-:W-:-:S07]  /*02f0*/  ISETP.GE.U32.OR P6, PT, R24, R13, !P1 ;  /* 0x0000000d1800720c */ /* 0x000fce0004fc6470 */
[----:B0-----:R-:W0:Y:S08]  /*0300*/  @!P5 LDC.64 R8, c[0x0][0x388] ;  /* 0x0000e200ff08db82 */ /* 0x001e300000000a00 */
[----:B------:R-:W2:Y:S08]  /*0310*/  @P1 LDC.64 R28, c[0x0][0x388] ;  /* 0x0000e200ff1c1b82 */ /* 0x000eb00000000a00 */
[----:B------:R-:W3:Y:S01]  /*0320*/  @!P6 LDC.64 R20, c[0x0][0x380] ;  /* 0x0000e000ff14eb82 */ /* 0x000ee20000000a00 */
[----:B0-----:R-:W3:Y:S04]  /*0330*/  @!P5 LDG.E R9, desc[UR4][R8.64+0x8] ;  /* 0x000008040809d981 */ /* 0x001ee8000c1e1900 */
[----:B--2---:R-:W2:Y:S04]  /*0340*/  @P1 LDG.E R29, desc[UR4][R28.64+0xc] ;  /* 0x00000c041c1d1981 */ /* 0x004ea8000c1e1900 */
[----:B------:R0:W2:Y:S02]  /*0350*/  @P3 LDG.E R8, desc[UR4][R14.64+0x10] ;  /* 0x000010040e083981 */ /* 0x0000a4000c1e1900 */
[----:B0-----:R-:W0:Y:S02]  /*0360*/  @!P6 LDC.64 R14, c[0x0][0x388] ;  /* 0x0000e200ff0eeb82 */ /* 0x001e240000000a00 */
[----:B0-----:R-:W2:Y:S01]  /*0370*/  @!P6 LDG.E R15, desc[UR4][R14.64+0x18] ;  /* 0x000018040e0fe981 */ /* 0x001ea2000c1e1900 */
[----:B----4-:R-:W-:Y:S01]  /*0380*/  @!P0 FFMA R0, R4, R7, RZ ;  /* 0x0000000704008223 */ /* 0x010fe200000000ff */
[-C--:B------:R-:W-:Y:S01]  /*0390*/  IMAD R4, R6, R13.reuse, R2 ;  /* 0x0000000d06047224 */ /* 0x080fe200078e0202 */
[----:B------:R-:W-:Y:S01]  /*03a0*/  ISETP.GE.U32.OR P0, PT, R24, R13, !P3 ;  /* 0x0000000d1800720c */ /* 0x000fe20005f06470 */
[----:B------:R-:W4:Y:S02]  /*03b0*/  @!P5 LDG.E R7, desc[UR4][R16.64+0x4] ;  /* 0x000004041007d981 */ /* 0x000f24000c1e1900 */
[----:B------:R-:W-:-:S04]  /*03c0*/  @P1 VIADD R5, R4, 0xffffffff ;  /* 0xffffffff04051836 */ /* 0x000fc80000000000 */
[----:B-1----:R-:W-:-:S04]  /*03d0*/  @P1 IMAD.WIDE.U32 R18, R5, 0x4, R18 ;  /* 0x0000000405121825 */ /* 0x002fc800078e0012 */
[-C--:B------:R-:W-:Y:S01]  /*03e0*/  IMAD R5, R6, R13.reuse, R13 ;  /* 0x0000000d06057224 */ /* 0x080fe200078e020d */
[----:B------:R0:W2:Y:S01]  /*03f0*/  @P1 LDG.E R25, desc[UR4][R18.64] ;  /* 0x0000000412191981 */ /* 0x0000a2000c1e1900 */
[----:B-----5:R-:W-:Y:S01]  /*0400*/  @!P4 FFMA R0, R11, R12, R0 ;  /* 0x0000000c0b00c223 */ /* 0x020fe20000000000 */
[-C--:B------:R-:W-:Y:S01]  /*0410*/  ISETP.GE.U32.OR P4, PT, R24, R13.reuse, !P2 ;  /* 0x0000000d1800720c */ /* 0x080fe20005786470 */
[----:B------:R-:W-:Y:S01]  /*0420*/  @P2 IMAD R13, R6, R13, R3 ;  /* 0x0000000d060d2224 */ /* 0x000fe200078e0203 */
[----:B------:R-:W1:Y:S03]  /*0430*/  @P2 LDC.64 R10, c[0x0][0x388] ;  /* 0x0000e200ff0a2b82 */ /* 0x000e660000000a00 */
[----:B---3--:R-:W-:-:S05]  /*0440*/  @P2 IMAD.WIDE.U32 R26, R13, 0x4, R26 ;  /* 0x000000040d1a2825 */ /* 0x008fca00078e001a */
[----:B------:R-:W3:Y:S01]  /*0450*/  @!P0 LDC.64 R12, c[0x0][0x380] ;  /* 0x0000e000ff0c8b82 */ /* 0x000ee20000000a00 */
[----:B------:R-:W-:-:S07]  /*0460*/  @P3 IMAD.WIDE.U32 R22, R4, 0x4, R22 ;  /* 0x0000000404163825 */ /* 0x000fce00078e0016 */
[----:B0-----:R-:W0:Y:S01]  /*0470*/  @!P0 LDC.64 R18, c[0x0][0x388] ;  /* 0x0000e200ff128b82 */ /* 0x001e220000000a00 */
[----:B------:R5:W2:Y:S07]  /*0480*/  @P3 LDG.E R6, desc[UR4][R22.64] ;  /* 0x0000000416063981 */ /* 0x000aae000c1e1900 */
[----:B------:R-:W0:Y:S01]  /*0490*/  @!P4 LDC.64 R16, c[0x0][0x380] ;  /* 0x0000e000ff10cb82 */ /* 0x000e220000000a00 */
[----:B------:R-:W-:Y:S01]  /*04a0*/  @!P6 IADD3 R24, PT, PT, R2, -0x1, R5 ;  /* 0xffffffff0218e810 */ /* 0x000fe20007ffe005 */
[----:B------:R-:W2:Y:S01]  /*04b0*/  @P2 LDG.E R27, desc[UR4][R26.64] ;  /* 0x000000041a1b2981 */ /* 0x000ea2000c1e1900 */
[----:B------:R-:W-:-:S03]  /*04c0*/  @!P4 IADD3 R3, PT, PT, R3, R5, RZ ;  /* 0x000000050303c210 */ /* 0x000fc60007ffe0ff */
[----:B-1----:R-:W2:Y:S02]  /*04d0*/  @P2 LDG.E R11, desc[UR4][R10.64+0x14] ;  /* 0x000014040a0b2981 */ /* 0x002ea4000c1e1900 */
[----:B-----5:R-:W1:Y:S01]  /*04e0*/  @!P4 LDC.64 R22, c[0x0][0x388] ;  /* 0x0000e200ff16cb82 */ /* 0x020e620000000a00 */
[----:B------:R-:W-:Y:S01]  /*04f0*/  @!P0 IADD3 R2, PT, PT, R2, R5, RZ ;  /* 0x0000000502028210 */ /* 0x000fe20007ffe0ff */
[----:B------:R-:W-:-:S04]  /*0500*/  @!P6 IMAD.WIDE.U32 R20, R24, 0x4, R20 ;  /* 0x000000041814e825 */ /* 0x000fc800078e0014 */
[----:B---3--:R-:W-:Y:S02]  /*0510*/  @!P0 IMAD.WIDE.U32 R12, R2, 0x4, R12 ;  /* 0x00000004020c8825 */ /* 0x008fe400078e000c */
[----:B------:R-:W3:Y:S04]  /*0520*/  @!P6 LDG.E R21, desc[UR4][R20.64] ;  /* 0x000000041415e981 */ /* 0x000ee8000c1e1900 */
[----:B------:R-:W5:Y:S01]  /*0530*/  @!P0 LDG.E R12, desc[UR4][R12.64] ;  /* 0x000000040c0c8981 */ /* 0x000f62000c1e1900 */
[----:B0-----:R-:W-:-:S03]  /*0540*/  @!P4 IMAD.WIDE.U32 R16, R3, 0x4, R16 ;  /* 0x000000040310c825 */ /* 0x001fc600078e0010 */
[----:B------:R-:W5:Y:S01]  /*0550*/  @!P0 LDG.E R19, desc[UR4][R18.64+0x1c] ;  /* 0x00001c0412138981 */ /* 0x000f62000c1e1900 */
[----:B------:R-:W0:Y:S03]  /*0560*/  LDC.64 R2, c[0x0][0x390] ;  /* 0x0000e400ff027b82 */ /* 0x000e260000000a00 */
[----:B------:R-:W5:Y:S04]  /*0570*/  @!P4 LDG.E R16, desc[UR4][R16.64] ;  /* 0x000000041010c981 */ /* 0x000f68000c1e1900 */
[----:B-1----:R-:W5:Y:S01]  /*0580*/  @!P4 LDG.E R23, desc[UR4][R22.64+0x20] ;  /* 0x000020041617c981 */ /* 0x002f62000c1e1900 */
[----:B0-----:R-:W-:-:S04]  /*0590*/  IMAD.WIDE R2, R4, 0x4, R2 ;  /* 0x0000000404027825 */ /* 0x001fc800078e0202 */
[----:B----4-:R-:W-:-:S04]  /*05a0*/  @!P5 FFMA R0, R9, R7, R0 ;  /* 0x000000070900d223 */ /* 0x010fc80000000000 */
[----:B--2---:R-:W-:-:S04]  /*05b0*/  @P1 FFMA R0, R29, R25, R0 ;  /* 0x000000191d001223 */ /* 0x004fc80000000000 */
[----:B------:R-:W-:-:S04]  /*05c0*/  @P3 FFMA R0, R8, R6, R0 ;  /* 0x0000000608003223 */ /* 0x000fc80000000000 */
[----:B------:R-:W-:-:S04]  /*05d0*/  @P2 FFMA R0, R11, R27, R0 ;  /* 0x0000001b0b002223 */ /* 0x000fc80000000000 */
[----:B---3--:R-:W-:-:S04]  /*05e0*/  @!P6 FFMA R0, R15, R21, R0 ;  /* 0x000000150f00e223 */ /* 0x008fc80000000000 */
[----:B-----5:R-:W-:-:S04]  /*05f0*/  @!P0 FFMA R0, R19, R12, R0 ;  /* 0x0000000c13008223 */ /* 0x020fc80000000000 */
[----:B------:R-:W-:-:S05]  /*0600*/  @!P4 FFMA R0, R23, R16, R0 ;  /* 0x000000101700c223 */ /* 0x000fca0000000000 */
[----:B------:R-:W-:Y:S01]  /*0610*/  STG.E desc[UR4][R2.64], R0 ;  /* 0x0000000002007986 */ /* 0x000fe2000c101904 */
[----:B------:R-:W-:Y:S05]  /*0620*/  EXIT ;  /* 0x000000000000794d */ /* 0x000fea0003800000 */
.L_x_0:
[----:B------:R-:W-:-:S00]  /*0630*/  BRA `(.L_x_0) ;  /* 0xfffffffc00fc7947 */ /* 0x000fc0000383ffff */
[----:B------:R-:W-:-:S00]  /*0640*/  NOP ;  /* 0x0000000000007918 */ /* 0x000fc00000000000 */
        /* <DEDUP_REMOVED lines=11> */
.L_x_1:


//--------------------- .nv.shared.reserved.0     --------------------------
	.section	.nv.shared.reserved.0,"aw",@nobits
	.weak		__nv_reservedSMEM_offset_0_alias
	.size		__nv_reservedSMEM_offset_0_alias, 0, 64
	.other		__nv_reservedSMEM_offset_0_alias,@"STO_CUDA_RESERVED_SHARED STV_DEFAULT"
__nv_reservedSMEM_offset_0_alias:
	.zero		0
	.zero		64


//--------------------- .nv.constant0._ZN8solution13convolution2DEPfS0_S0_i --------------------------
	.section	.nv.constant0._ZN8solution13convolution2DEPfS0_S0_i,"a",@progbits
	.sectionflags	@""
	.align	4
.nv.constant0._ZN8solution13convolution2DEPfS0_S0_i:
	.zero		924


//--------------------- SYMBOLS --------------------------

	.type		.nv.reservedSmem.offset0,@object
	.size		.nv.reservedSmem.offset0,0x4
